	.headerflags	@"EF_CUDA_TEXMODE_UNIFIED EF_CUDA_64BIT_ADDRESS EF_CUDA_ACCELERATORS EF_CUDA_SM90 EF_CUDA_VIRTUAL_SM(EF_CUDA_SM90)"
	.elftype	@"ET_EXEC"


//--------------------- .nv.info                  --------------------------
	.section	.nv.info,"",@"SHT_CUDA_INFO"
	.align	4


	//----- nvinfo : EIATTR_REGCOUNT
	.align		4
        /*0000*/ 	.byte	0x04, 0x2f
        /*0002*/ 	.short	(.L_2 - .L_1)
	.align		4
.L_1:
        /*0004*/ 	.word	index@(triton_poi_fused_clone_3)
        /*0008*/ 	.word	0x00000010


	//----- nvinfo : EIATTR_MIN_STACK_SIZE
	.align		4
.L_2:
        /*000c*/ 	.byte	0x04, 0x12
        /*000e*/ 	.short	(.L_4 - .L_3)
	.align		4
.L_3:
        /*0010*/ 	.word	index@(triton_poi_fused_clone_3)
        /*0014*/ 	.word	0x00000000


	//----- nvinfo : EIATTR_FRAME_SIZE
	.align		4
.L_4:
        /*0018*/ 	.byte	0x04, 0x11
        /*001a*/ 	.short	(.L_6 - .L_5)
	.align		4
.L_5:
        /*001c*/ 	.word	index@(triton_poi_fused_clone_3)
        /*0020*/ 	.word	0x00000000


	//----- nvinfo : EIATTR_MIN_STACK_SIZE
	.align		4
.L_6:
        /*0024*/ 	.byte	0x04, 0x12
        /*0026*/ 	.short	(.L_8 - .L_7)
	.align		4
.L_7:
        /*0028*/ 	.word	index@(triton_poi_fused_clone_3)
        /*002c*/ 	.word	0x00000000
.L_8:


//--------------------- .nv.info.triton_poi_fused_clone_3 --------------------------
	.section	.nv.info.triton_poi_fused_clone_3,"",@"SHT_CUDA_INFO"
	.sectionflags	@""
	.align	4


	//----- nvinfo : EIATTR_CUDA_API_VERSION
	.align		4
        /*0000*/ 	.byte	0x04, 0x37
        /*0002*/ 	.short	(.L_10 - .L_9)
.L_9:
        /*0004*/ 	.word	0x0000007c


	//----- nvinfo : EIATTR_KPARAM_INFO
	.align		4
.L_10:
        /*0008*/ 	.byte	0x04, 0x17
        /*000a*/ 	.short	(.L_12 - .L_11)
.L_11:
        /*000c*/ 	.word	0x00000000
        /*0010*/ 	.short	0x0003
        /*0012*/ 	.short	0x0018
        /*0014*/ 	.byte	0x00, 0xf0, 0x11, 0x00


	//----- nvinfo : EIATTR_KPARAM_INFO
	.align		4
.L_12:
        /*0018*/ 	.byte	0x04, 0x17
        /*001a*/ 	.short	(.L_14 - .L_13)
.L_13:
        /*001c*/ 	.word	0x00000000
        /*0020*/ 	.short	0x0002
        /*0022*/ 	.short	0x0010
        /*0024*/ 	.byte	0x00, 0xf4, 0x21, 0x00


	//----- nvinfo : EIATTR_KPARAM_INFO
	.align		4
.L_14:
        /*0028*/ 	.byte	0x04, 0x17
        /*002a*/ 	.short	(.L_16 - .L_15)
.L_15:
        /*002c*/ 	.word	0x00000000
        /*0030*/ 	.short	0x0001
        /*0032*/ 	.short	0x0008
        /*0034*/ 	.byte	0x00, 0xf4, 0x21, 0x00


	//----- nvinfo : EIATTR_KPARAM_INFO
	.align		4
.L_16:
        /*0038*/ 	.byte	0x04, 0x17
        /*003a*/ 	.short	(.L_18 - .L_17)
.L_17:
        /*003c*/ 	.word	0x00000000
        /*0040*/ 	.short	0x0000
        /*0042*/ 	.short	0x0000
        /*0044*/ 	.byte	0x00, 0xf4, 0x21, 0x00


	//----- nvinfo : EIATTR_SPARSE_MMA_MASK
	.align		4
.L_18:
        /*0048*/ 	.byte	0x03, 0x50
        /*004a*/ 	.short	0x0000


	//----- nvinfo : EIATTR_MAXREG_COUNT
	.align		4
        /*004c*/ 	.byte	0x03, 0x1b
        /*004e*/ 	.short	0x00ff


	//----- nvinfo : EIATTR_EXIT_INSTR_OFFSETS
	.align		4
        /*0050*/ 	.byte	0x04, 0x1c
        /*0052*/ 	.short	(.L_20 - .L_19)


	//   ....[0]....
.L_19:
        /*0054*/ 	.word	0x000003f0


	//   ....[1]....
        /*0058*/ 	.word	0x00000410


	//----- nvinfo : EIATTR_REQNTID
	.align		4
.L_20:
        /*005c*/ 	.byte	0x04, 0x10
        /*005e*/ 	.short	(.L_22 - .L_21)
.L_21:
        /*0060*/ 	.word	0x00000080
        /*0064*/ 	.word	0x00000001
        /*0068*/ 	.word	0x00000001


	//----- nvinfo : EIATTR_CBANK_PARAM_SIZE
	.align		4
.L_22:
        /*006c*/ 	.byte	0x03, 0x19
        /*006e*/ 	.short	0x001c


	//----- nvinfo : EIATTR_PARAM_CBANK
	.align		4
        /*0070*/ 	.byte	0x04, 0x0a
        /*0072*/ 	.short	(.L_24 - .L_23)
	.align		4
.L_23:
        /*0074*/ 	.word	index@(.nv.constant0.triton_poi_fused_clone_3)
        /*0078*/ 	.short	0x0210
        /*007a*/ 	.short	0x001c


	//----- nvinfo : EIATTR_SW_WAR
	.align		4
.L_24:
        /*007c*/ 	.byte	0x04, 0x36
        /*007e*/ 	.short	(.L_26 - .L_25)
.L_25:
        /*0080*/ 	.word	0x00000008
.L_26:


//--------------------- .nv.callgraph             --------------------------
	.section	.nv.callgraph,"",@"SHT_CUDA_CALLGRAPH"
	.align	4
	.sectionentsize	8
	.align		4
        /*0000*/ 	.word	0x00000000
	.align		4
        /*0004*/ 	.word	0xffffffff
	.align		4
        /*0008*/ 	.word	0x00000000
	.align		4
        /*000c*/ 	.word	0xfffffffe
	.align		4
        /*0010*/ 	.word	0x00000000
	.align		4
        /*0014*/ 	.word	0xfffffffd
	.align		4
        /*0018*/ 	.word	0x00000000
	.align		4
        /*001c*/ 	.word	0xfffffffc


//--------------------- .nv.constant4             --------------------------
	.section	.nv.constant4,"a",@progbits
	.align	8
	.align		8
.nv.constant4:
        /*0000*/ 	.dword	_$_str


//--------------------- .text.triton_poi_fused_clone_3 --------------------------
	.section	.text.triton_poi_fused_clone_3,"ax",@progbits
	.align	128
        .global         triton_poi_fused_clone_3
        .type           triton_poi_fused_clone_3,@function
        .size           triton_poi_fused_clone_3,(.L_x_1 - triton_poi_fused_clone_3)
        .other          triton_poi_fused_clone_3,@"STO_CUDA_ENTRY STV_DEFAULT"
triton_poi_fused_clone_3:
.text.triton_poi_fused_clone_3:
[----:B------:R-:W0:Y:S02]  /*0000*/  LDC R1, c[0x0][0x28] ;  /* 0x00000a00ff017b82 */ /* 0x000e240000000800 */
[----:B------:R-:W1:Y:S01]  /*0010*/  S2R R2, SR_TID.X ;  /* 0x0000000000027919 */ /* 0x000e620000002100 */
[----:B------:R-:W2:Y:S01]  /*0020*/  LDC.64 R4, c[0x0][0x210] ;  /* 0x00008400ff047b82 */ /* 0x000ea20000000a00 */
[----:B------:R-:W-:Y:S01]  /*0030*/  IMAD.MOV.U32 R0, RZ, RZ, RZ ;  /* 0x000000ffff007224 */ /* 0x000fe200078e00ff */
[----:B------:R-:W-:Y:S01]  /*0040*/  ULDC.64 UR4, c[0x0][0x208] ;  /* 0x0000820000047ab9 */ /* 0x000fe20000000a00 */
[----:B------:R-:W3:Y:S01]  /*0050*/  S2R R9, SR_CTAID.X ;  /* 0x0000000000097919 */ /* 0x000ee20000002500 */
[----:B-1----:R-:W-:-:S05]  /*0060*/  LOP3.LUT R2, R2, 0x7f, RZ, 0xc0, !PT ;  /* 0x0000007f02027812 */ /* 0x002fca00078ec0ff */
[----:B---3--:R-:W-:-:S04]  /*0070*/  IMAD R2, R9, 0x80, R2 ;  /* 0x0000008009027824 */ /* 0x008fc800078e0202 */
[C---:B--2---:R-:W-:Y:S01]  /*0080*/  IMAD.WIDE R4, R2.reuse, 0x4, R4 ;  /* 0x0000000402047825 */ /* 0x044fe200078e0204 */
[----:B------:R-:W-:-:S13]  /*0090*/  ISETP.GE.AND P0, PT, R2, 0x100, PT ;  /* 0x000001000200780c */ /* 0x000fda0003f06270 */
[----:B------:R-:W2:Y:S01]  /*00a0*/  @!P0 LDG.E R0, desc[UR4][R4.64] ;  /* 0x0000000404008981 */ /* 0x000ea2000c1e1900 */
[----:B------:R-:W-:Y:S02]  /*00b0*/  IMAD.MOV.U32 R11, RZ, RZ, 0x3ab5ebe6 ;  /* 0x3ab5ebe6ff0b7424 */ /* 0x000fe400078e00ff */
[C---:B--2---:R-:W-:Y:S01]  /*00c0*/  FMUL R3, R0.reuse, 1.4426950216293334961 ;  /* 0x3fb8aa3b00037820 */ /* 0x044fe20000400000 */
[----:B------:R-:W-:-:S05]  /*00d0*/  FADD.FTZ R6, |R0|, -RZ ;  /* 0x800000ff00067221 */ /* 0x000fca0000010200 */
[----:B------:R-:W1:Y:S01]  /*00e0*/  FRND R3, R3 ;  /* 0x0000000300037307 */ /* 0x000e620000201000 */
[----:B------:R-:W-:-:S04]  /*00f0*/  FSETP.GEU.AND P1, PT, R6, 0.40999999642372131348, PT ;  /* 0x3ed1eb850600780b */ /* 0x000fc80003f2e000 */
[----:B-1----:R-:W-:Y:S02]  /*0100*/  FSEL R7, R3, RZ, P1 ;  /* 0x000000ff03077208 */ /* 0x002fe40000800000 */
[----:B------:R-:W-:Y:S02]  /*0110*/  SHF.R.S32.HI R3, RZ, 0x18, R9 ;  /* 0x00000018ff037819 */ /* 0x000fe40000011409 */
[C---:B------:R-:W-:Y:S01]  /*0120*/  FSETP.NEU.AND P3, PT, R7.reuse, 128, PT ;  /* 0x430000000700780b */ /* 0x040fe20003f6d000 */
[----:B------:R-:W-:Y:S01]  /*0130*/  FFMA.FTZ R6, -R7, 0.693145751953125, R0 ;  /* 0x3f31720007067823 */ /* 0x000fe20000010100 */
[----:B------:R-:W-:-:S03]  /*0140*/  SGXT R3, R3, 0x1 ;  /* 0x000000010303781a */ /* 0x000fc60000000200 */
[C---:B------:R-:W-:Y:S01]  /*0150*/  FFMA.FTZ R6, -R7.reuse, 1.428606765330187045e-06, R6 ;  /* 0x35bfbe8e07067823 */ /* 0x040fe20000010106 */
[----:B------:R-:W-:Y:S02]  /*0160*/  FSEL R7, R7, 127, P3 ;  /* 0x42fe000007077808 */ /* 0x000fe40001800000 */
[----:B------:R-:W-:Y:S01]  /*0170*/  LEA.HI R8, R3, R2, RZ, 0x6 ;  /* 0x0000000203087211 */ /* 0x000fe200078f30ff */
[C---:B------:R-:W-:Y:S01]  /*0180*/  FFMA.FTZ R5, R6.reuse, R11, 0.0083824126049876213074 ;  /* 0x3c09566306057423 */ /* 0x040fe2000001000b */
[----:B------:R-:W1:Y:S01]  /*0190*/  MUFU.EX2 R4, R7 ;  /* 0x0000000700047308 */ /* 0x000e620000000800 */
[C---:B------:R-:W-:Y:S02]  /*01a0*/  FSETP.GT.AND P2, PT, R7.reuse, 128, PT ;  /* 0x430000000700780b */ /* 0x040fe40003f44000 */
[----:B------:R-:W-:Y:S01]  /*01b0*/  FFMA.FTZ R5, R6, R5, 0.041667830199003219604 ;  /* 0x3d2aabe306057423 */ /* 0x000fe20000010005 */
[----:B------:R-:W-:Y:S02]  /*01c0*/  LOP3.LUT R13, R8, 0xffffffc0, RZ, 0xc0, !PT ;  /* 0xffffffc0080d7812 */ /* 0x000fe400078ec0ff */
[----:B------:R-:W-:Y:S01]  /*01d0*/  FSETP.GEU.AND P1, PT, R7, -25, PT ;  /* 0xc1c800000700780b */ /* 0x000fe20003f2e000 */
[----:B------:R-:W-:-:S04]  /*01e0*/  FFMA.FTZ R5, R6, R5, 0.16666397452354431152 ;  /* 0x3e2aa9f606057423 */ /* 0x000fc80000010005 */
[----:B------:R-:W-:-:S04]  /*01f0*/  FFMA.FTZ R5, R6, R5, 0.49999994039535522461 ;  /* 0x3efffffe06057423 */ /* 0x000fc80000010005 */
[----:B------:R-:W-:Y:S01]  /*0200*/  FMUL R5, R6, R5 ;  /* 0x0000000506057220 */ /* 0x000fe20000400000 */
[----:B-1----:R-:W-:-:S03]  /*0210*/  FADD R9, R4, -1 ;  /* 0xbf80000004097421 */ /* 0x002fc60000000000 */
[----:B------:R-:W-:Y:S01]  /*0220*/  FFMA.FTZ R5, R6, R5, R6 ;  /* 0x0000000506057223 */ /* 0x000fe20000010006 */
[----:B------:R-:W-:-:S03]  /*0230*/  LEA.HI R6, R3, R2, RZ, 0x4 ;  /* 0x0000000203067211 */ /* 0x000fc600078f20ff */
[----:B------:R-:W-:Y:S01]  /*0240*/  FFMA.FTZ R10, R4, R5, R9 ;  /* 0x00000005040a7223 */ /* 0x000fe20000010009 */
[----:B------:R-:W-:Y:S01]  /*0250*/  LEA.HI R9, R3, R2, RZ, 0x2 ;  /* 0x0000000203097211 */ /* 0x000fe200078f10ff */
[----:B------:R-:W1:Y:S01]  /*0260*/  LDC.64 R4, c[0x0][0x218] ;  /* 0x00008600ff047b82 */ /* 0x000e620000000a00 */
[----:B------:R-:W-:Y:S01]  /*0270*/  SHF.R.S32.HI R3, RZ, 0x4, R6 ;  /* 0x00000004ff037819 */ /* 0x000fe20000011406 */
[----:B------:R-:W-:Y:S01]  /*0280*/  @!P3 FADD R10, R10, R10 ;  /* 0x0000000a0a0ab221 */ /* 0x000fe20000000000 */
[----:B------:R-:W-:Y:S02]  /*0290*/  FSETP.NEU.AND P3, PT, R0, RZ, PT ;  /* 0x000000ff0000720b */ /* 0x000fe40003f6d000 */
[----:B------:R-:W-:Y:S02]  /*02a0*/  LEA.HI R11, R3, R3, RZ, 0x2 ;  /* 0x00000003030b7211 */ /* 0x000fe400078f10ff */
[----:B------:R-:W-:Y:S01]  /*02b0*/  SHF.R.S32.HI R8, RZ, 0x2, R9 ;  /* 0x00000002ff087819 */ /* 0x000fe20000011409 */
[----:B------:R-:W2:Y:S01]  /*02c0*/  LDC.64 R6, c[0x0][0x220] ;  /* 0x00008800ff067b82 */ /* 0x000ea20000000a00 */
[----:B------:R-:W-:-:S02]  /*02d0*/  LOP3.LUT R12, R11, 0x3ffffffc, RZ, 0xc0, !PT ;  /* 0x3ffffffc0b0c7812 */ /* 0x000fc400078ec0ff */
[----:B------:R-:W-:Y:S02]  /*02e0*/  LOP3.LUT R9, R9, 0xfffffffc, RZ, 0xc0, !PT ;  /* 0xfffffffc09097812 */ /* 0x000fe400078ec0ff */
[----:B------:R-:W-:Y:S01]  /*02f0*/  LEA.HI R11, R8, R8, RZ, 0x2 ;  /* 0x00000008080b7211 */ /* 0x000fe200078f10ff */
[----:B------:R-:W-:Y:S01]  /*0300*/  IMAD.IADD R12, R3, 0x1, -R12 ;  /* 0x00000001030c7824 */ /* 0x000fe200078e0a0c */
[----:B------:R-:W-:Y:S02]  /*0310*/  FSEL R10, R10, +INF , !P2 ;  /* 0x7f8000000a0a7808 */ /* 0x000fe40005000000 */
[----:B------:R-:W-:Y:S02]  /*0320*/  IADD3 R9, R13, R2, -R9 ;  /* 0x000000020d097210 */ /* 0x000fe40007ffe809 */
[----:B------:R-:W-:Y:S02]  /*0330*/  LOP3.LUT R11, R11, 0xffffffc, RZ, 0xc0, !PT ;  /* 0x0ffffffc0b0b7812 */ /* 0x000fe400078ec0ff */
[----:B------:R-:W-:Y:S01]  /*0340*/  FSEL R3, R10, -1, P1 ;  /* 0xbf8000000a037808 */ /* 0x000fe20000800000 */
[C---:B------:R-:W-:Y:S01]  /*0350*/  @!P3 FADD R3, R0.reuse, R0 ;  /* 0x000000000003b221 */ /* 0x040fe20000000000 */
[----:B------:R-:W-:Y:S01]  /*0360*/  FSETP.GT.AND P1, PT, R0, RZ, PT ;  /* 0x000000ff0000720b */ /* 0x000fe20003f24000 */
[----:B------:R-:W-:-:S02]  /*0370*/  IMAD.IADD R11, R8, 0x1, -R11 ;  /* 0x00000001080b7824 */ /* 0x000fc400078e0a0b */
[----:B------:R-:W-:Y:S01]  /*0380*/  IMAD R12, R12, 0x4, R9 ;  /* 0x000000040c0c7824 */ /* 0x000fe200078e0209 */
[----:B------:R-:W-:-:S03]  /*0390*/  FSEL R3, R0, R3, P1 ;  /* 0x0000000300037208 */ /* 0x000fc60000800000 */
[----:B------:R-:W-:Y:S02]  /*03a0*/  IMAD R11, R11, 0x10, R12 ;  /* 0x000000100b0b7824 */ /* 0x000fe400078e020c */
[----:B------:R-:W-:Y:S02]  /*03b0*/  FADD R3, R3, 1 ;  /* 0x3f80000003037421 */ /* 0x000fe40000000000 */
[----:B-1----:R-:W-:-:S04]  /*03c0*/  IMAD.WIDE R4, R11, 0x4, R4 ;  /* 0x000000040b047825 */ /* 0x002fc800078e0204 */
[----:B--2---:R-:W-:Y:S01]  /*03d0*/  IMAD.WIDE R6, R11, 0x4, R6 ;  /* 0x000000040b067825 */ /* 0x004fe200078e0206 */
[----:B------:R1:W-:Y:S01]  /*03e0*/  @!P0 STG.E desc[UR4][R4.64], R3 ;  /* 0x0000000304008986 */ /* 0x0003e2000c101904 */
[----:B------:R-:W-:Y:S05]  /*03f0*/  @P0 EXIT ;  /* 0x000000000000094d */ /* 0x000fea0003800000 */
[----:B------:R-:W-:Y:S01]  /*0400*/  STG.E desc[UR4][R6.64], R3 ;  /* 0x0000000306007986 */ /* 0x000fe2000c101904 */
[----:B------:R-:W-:Y:S05]  /*0410*/  EXIT ;  /* 0x000000000000794d */ /* 0x000fea0003800000 */
.L_x_0:
[----:B------:R-:W-:-:S00]  /*0420*/  BRA `(.L_x_0) ;  /* 0xfffffffc00fc7947 */ /* 0x000fc0000383ffff */
[----:B------:R-:W-:-:S00]  /*0430*/  NOP ;  /* 0x0000000000007918 */ /* 0x000fc00000000000 */
        /* <DEDUP_REMOVED lines=12> */
.L_x_1:


//--------------------- .nv.global.init           --------------------------
	.section	.nv.global.init,"aw",@progbits
.nv.global.init:
	.type		_$_str,@object
	.size		_$_str,(.L_0 - _$_str)
_$_str:
        /*0000*/ 	.byte	0x5f, 0x5f, 0x43, 0x55, 0x44, 0x41, 0x5f, 0x46, 0x54, 0x5a, 0x00
.L_0:


//--------------------- .nv.constant0.triton_poi_fused_clone_3 --------------------------
	.section	.nv.constant0.triton_poi_fused_clone_3,"a",@progbits
	.sectionflags	@""
	.align	4
.nv.constant0.triton_poi_fused_clone_3:
	.zero		556
